//
// Generated by NVIDIA NVVM Compiler
//
// Compiler Build ID: CL-36424714
// Cuda compilation tools, release 13.0, V13.0.88
// Based on NVVM 20.0.0
//

.version 9.0
.target sm_100
.address_size 64

	// .globl	_Z25matmul_smem_blocktiling1dILi64ELi64ELi8ELi8EEvPKfS1_Pfiiiff
.extern .func __assertfail
(
	.param .b64 __assertfail_param_0,
	.param .b64 __assertfail_param_1,
	.param .b32 __assertfail_param_2,
	.param .b64 __assertfail_param_3,
	.param .b64 __assertfail_param_4
)
;
.global .align 1 .b8 __unnamed_1[155] = {118, 111, 105, 100, 32, 109, 97, 116, 109, 117, 108, 95, 115, 109, 101, 109, 95, 98, 108, 111, 99, 107, 116, 105, 108, 105, 110, 103, 49, 100, 40, 99, 111, 110, 115, 116, 32, 102, 108, 111, 97, 116, 32, 42, 44, 32, 99, 111, 110, 115, 116, 32, 102, 108, 111, 97, 116, 32, 42, 44, 32, 102, 108, 111, 97, 116, 32, 42, 44, 32, 105, 110, 116, 44, 32, 105, 110, 116, 44, 32, 105, 110, 116, 44, 32, 102, 108, 111, 97, 116, 44, 32, 102, 108, 111, 97, 116, 41, 32, 91, 119, 105, 116, 104, 32, 105, 110, 116, 32, 66, 77, 32, 61, 32, 54, 52, 59, 32, 105, 110, 116, 32, 66, 78, 32, 61, 32, 54, 52, 59, 32, 105, 110, 116, 32, 66, 75, 32, 61, 32, 56, 59, 32, 105, 110, 116, 32, 84, 77, 32, 61, 32, 56, 93};
// _ZZ25matmul_smem_blocktiling1dILi64ELi64ELi8ELi8EEvPKfS1_PfiiiffE2As has been demoted
// _ZZ25matmul_smem_blocktiling1dILi64ELi64ELi8ELi8EEvPKfS1_PfiiiffE2Bs has been demoted
.global .align 1 .b8 $str[22] = {66, 77, 32, 42, 32, 66, 75, 32, 61, 61, 32, 98, 108, 111, 99, 107, 68, 105, 109, 46, 120};
.global .align 1 .b8 $str$1[27] = {47, 116, 109, 112, 47, 115, 97, 115, 115, 95, 99, 117, 95, 99, 119, 52, 112, 101, 112, 98, 110, 47, 107, 46, 99, 117};
.global .align 1 .b8 $str$2[22] = {66, 78, 32, 42, 32, 66, 75, 32, 61, 61, 32, 98, 108, 111, 99, 107, 68, 105, 109, 46, 120};

.visible .entry _Z25matmul_smem_blocktiling1dILi64ELi64ELi8ELi8EEvPKfS1_Pfiiiff(
	.param .u64 .ptr .align 1 _Z25matmul_smem_blocktiling1dILi64ELi64ELi8ELi8EEvPKfS1_Pfiiiff_param_0,
	.param .u64 .ptr .align 1 _Z25matmul_smem_blocktiling1dILi64ELi64ELi8ELi8EEvPKfS1_Pfiiiff_param_1,
	.param .u64 .ptr .align 1 _Z25matmul_smem_blocktiling1dILi64ELi64ELi8ELi8EEvPKfS1_Pfiiiff_param_2,
	.param .u32 _Z25matmul_smem_blocktiling1dILi64ELi64ELi8ELi8EEvPKfS1_Pfiiiff_param_3,
	.param .u32 _Z25matmul_smem_blocktiling1dILi64ELi64ELi8ELi8EEvPKfS1_Pfiiiff_param_4,
	.param .u32 _Z25matmul_smem_blocktiling1dILi64ELi64ELi8ELi8EEvPKfS1_Pfiiiff_param_5,
	.param .f32 _Z25matmul_smem_blocktiling1dILi64ELi64ELi8ELi8EEvPKfS1_Pfiiiff_param_6,
	.param .f32 _Z25matmul_smem_blocktiling1dILi64ELi64ELi8ELi8EEvPKfS1_Pfiiiff_param_7
)
{
	.reg .pred 	%p<4>;
	.reg .b32 	%r<43>;
	.reg .b32 	%f<199>;
	.reg .b64 	%rd<63>;
	// demoted variable
	.shared .align 4 .b8 _ZZ25matmul_smem_blocktiling1dILi64ELi64ELi8ELi8EEvPKfS1_PfiiiffE2As[2048];
	// demoted variable
	.shared .align 4 .b8 _ZZ25matmul_smem_blocktiling1dILi64ELi64ELi8ELi8EEvPKfS1_PfiiiffE2Bs[2048];
	ld.param.u64 	%rd8, [_Z25matmul_smem_blocktiling1dILi64ELi64ELi8ELi8EEvPKfS1_Pfiiiff_param_0];
	ld.param.u64 	%rd9, [_Z25matmul_smem_blocktiling1dILi64ELi64ELi8ELi8EEvPKfS1_Pfiiiff_param_1];
	ld.param.u64 	%rd10, [_Z25matmul_smem_blocktiling1dILi64ELi64ELi8ELi8EEvPKfS1_Pfiiiff_param_2];
	ld.param.u32 	%r12, [_Z25matmul_smem_blocktiling1dILi64ELi64ELi8ELi8EEvPKfS1_Pfiiiff_param_4];
	ld.param.u32 	%r13, [_Z25matmul_smem_blocktiling1dILi64ELi64ELi8ELi8EEvPKfS1_Pfiiiff_param_5];
	ld.param.f32 	%f25, [_Z25matmul_smem_blocktiling1dILi64ELi64ELi8ELi8EEvPKfS1_Pfiiiff_param_6];
	ld.param.f32 	%f26, [_Z25matmul_smem_blocktiling1dILi64ELi64ELi8ELi8EEvPKfS1_Pfiiiff_param_7];
	mov.u32 	%r14, %ctaid.x;
	mov.u32 	%r15, %ctaid.y;
	mov.u32 	%r1, %tid.x;
	and.b32  	%r2, %r1, 63;
	shl.b32 	%r3, %r15, 6;
	shl.b32 	%r4, %r14, 6;
	mov.u32 	%r16, %ntid.x;
	setp.eq.s32 	%p1, %r16, 512;
	@%p1 bra 	$L__BB0_2;
	mov.u64 	%rd11, $str;
	cvta.global.u64 	%rd12, %rd11;
	mov.u64 	%rd13, $str$1;
	cvta.global.u64 	%rd14, %rd13;
	mov.u64 	%rd15, __unnamed_1;
	cvta.global.u64 	%rd16, %rd15;
	{ // callseq 0, 0
	.param .b64 param0;
	st.param.b64 	[param0], %rd12;
	.param .b64 param1;
	st.param.b64 	[param1], %rd14;
	.param .b32 param2;
	st.param.b32 	[param2], 31;
	.param .b64 param3;
	st.param.b64 	[param3], %rd16;
	.param .b64 param4;
	st.param.b64 	[param4], 1;
	call.uni 
	__assertfail, 
	(
	param0, 
	param1, 
	param2, 
	param3, 
	param4
	);
	} // callseq 0
	mov.u64 	%rd17, $str$2;
	cvta.global.u64 	%rd18, %rd17;
	{ // callseq 1, 0
	.param .b64 param0;
	st.param.b64 	[param0], %rd18;
	.param .b64 param1;
	st.param.b64 	[param1], %rd14;
	.param .b32 param2;
	st.param.b32 	[param2], 32;
	.param .b64 param3;
	st.param.b64 	[param3], %rd16;
	.param .b64 param4;
	st.param.b64 	[param4], 1;
	call.uni 
	__assertfail, 
	(
	param0, 
	param1, 
	param2, 
	param3, 
	param4
	);
	} // callseq 1
$L__BB0_2:
	shr.u32 	%r5, %r1, 3;
	setp.eq.s32 	%p2, %r13, 0;
	mov.f32 	%f191, 0f00000000;
	mov.f32 	%f192, %f191;
	mov.f32 	%f193, %f191;
	mov.f32 	%f194, %f191;
	mov.f32 	%f195, %f191;
	mov.f32 	%f196, %f191;
	mov.f32 	%f197, %f191;
	mov.f32 	%f198, %f191;
	@%p2 bra 	$L__BB0_5;
	mul.lo.s32 	%r18, %r13, %r3;
	shr.u32 	%r19, %r1, 6;
	and.b32  	%r20, %r1, 7;
	mad.lo.s32 	%r21, %r13, %r5, %r20;
	mov.u32 	%r22, _ZZ25matmul_smem_blocktiling1dILi64ELi64ELi8ELi8EEvPKfS1_PfiiiffE2As;
	shl.b32 	%r23, %r1, 2;
	add.s32 	%r6, %r22, %r23;
	mad.lo.s32 	%r24, %r12, %r19, %r2;
	and.b32  	%r25, %r1, 960;
	or.b32  	%r26, %r25, %r2;
	shl.b32 	%r27, %r26, 2;
	mov.u32 	%r28, _ZZ25matmul_smem_blocktiling1dILi64ELi64ELi8ELi8EEvPKfS1_PfiiiffE2Bs;
	add.s32 	%r7, %r28, %r27;
	shl.b32 	%r29, %r12, 3;
	and.b32  	%r30, %r23, 3840;
	add.s32 	%r8, %r22, %r30;
	shl.b32 	%r31, %r2, 2;
	add.s32 	%r9, %r28, %r31;
	mul.wide.u32 	%rd19, %r18, 4;
	mul.wide.u32 	%rd20, %r21, 4;
	add.s64 	%rd21, %rd19, %rd20;
	cvta.to.global.u64 	%rd22, %rd8;
	add.s64 	%rd62, %rd22, %rd21;
	mul.wide.u32 	%rd23, %r4, 4;
	mul.wide.u32 	%rd24, %r24, 4;
	add.s64 	%rd25, %rd23, %rd24;
	cvta.to.global.u64 	%rd26, %rd9;
	add.s64 	%rd61, %rd26, %rd25;
	mul.wide.s32 	%rd3, %r29, 4;
	mov.b32 	%r42, 0;
	mov.f32 	%f191, 0f00000000;
$L__BB0_4:
	ld.global.f32 	%f29, [%rd62];
	st.shared.f32 	[%r6], %f29;
	ld.global.f32 	%f30, [%rd61];
	st.shared.f32 	[%r7], %f30;
	bar.sync 	0;
	ld.shared.f32 	%f31, [%r9];
	ld.shared.f32 	%f32, [%r8];
	fma.rn.f32 	%f33, %f31, %f32, %f198;
	ld.shared.f32 	%f34, [%r8+32];
	fma.rn.f32 	%f35, %f31, %f34, %f197;
	ld.shared.f32 	%f36, [%r8+64];
	fma.rn.f32 	%f37, %f31, %f36, %f196;
	ld.shared.f32 	%f38, [%r8+96];
	fma.rn.f32 	%f39, %f31, %f38, %f195;
	ld.shared.f32 	%f40, [%r8+128];
	fma.rn.f32 	%f41, %f31, %f40, %f194;
	ld.shared.f32 	%f42, [%r8+160];
	fma.rn.f32 	%f43, %f31, %f42, %f193;
	ld.shared.f32 	%f44, [%r8+192];
	fma.rn.f32 	%f45, %f31, %f44, %f192;
	ld.shared.f32 	%f46, [%r8+224];
	fma.rn.f32 	%f47, %f31, %f46, %f191;
	ld.shared.f32 	%f48, [%r9+256];
	ld.shared.f32 	%f49, [%r8+4];
	fma.rn.f32 	%f50, %f48, %f49, %f33;
	ld.shared.f32 	%f51, [%r8+36];
	fma.rn.f32 	%f52, %f48, %f51, %f35;
	ld.shared.f32 	%f53, [%r8+68];
	fma.rn.f32 	%f54, %f48, %f53, %f37;
	ld.shared.f32 	%f55, [%r8+100];
	fma.rn.f32 	%f56, %f48, %f55, %f39;
	ld.shared.f32 	%f57, [%r8+132];
	fma.rn.f32 	%f58, %f48, %f57, %f41;
	ld.shared.f32 	%f59, [%r8+164];
	fma.rn.f32 	%f60, %f48, %f59, %f43;
	ld.shared.f32 	%f61, [%r8+196];
	fma.rn.f32 	%f62, %f48, %f61, %f45;
	ld.shared.f32 	%f63, [%r8+228];
	fma.rn.f32 	%f64, %f48, %f63, %f47;
	ld.shared.f32 	%f65, [%r9+512];
	ld.shared.f32 	%f66, [%r8+8];
	fma.rn.f32 	%f67, %f65, %f66, %f50;
	ld.shared.f32 	%f68, [%r8+40];
	fma.rn.f32 	%f69, %f65, %f68, %f52;
	ld.shared.f32 	%f70, [%r8+72];
	fma.rn.f32 	%f71, %f65, %f70, %f54;
	ld.shared.f32 	%f72, [%r8+104];
	fma.rn.f32 	%f73, %f65, %f72, %f56;
	ld.shared.f32 	%f74, [%r8+136];
	fma.rn.f32 	%f75, %f65, %f74, %f58;
	ld.shared.f32 	%f76, [%r8+168];
	fma.rn.f32 	%f77, %f65, %f76, %f60;
	ld.shared.f32 	%f78, [%r8+200];
	fma.rn.f32 	%f79, %f65, %f78, %f62;
	ld.shared.f32 	%f80, [%r8+232];
	fma.rn.f32 	%f81, %f65, %f80, %f64;
	ld.shared.f32 	%f82, [%r9+768];
	ld.shared.f32 	%f83, [%r8+12];
	fma.rn.f32 	%f84, %f82, %f83, %f67;
	ld.shared.f32 	%f85, [%r8+44];
	fma.rn.f32 	%f86, %f82, %f85, %f69;
	ld.shared.f32 	%f87, [%r8+76];
	fma.rn.f32 	%f88, %f82, %f87, %f71;
	ld.shared.f32 	%f89, [%r8+108];
	fma.rn.f32 	%f90, %f82, %f89, %f73;
	ld.shared.f32 	%f91, [%r8+140];
	fma.rn.f32 	%f92, %f82, %f91, %f75;
	ld.shared.f32 	%f93, [%r8+172];
	fma.rn.f32 	%f94, %f82, %f93, %f77;
	ld.shared.f32 	%f95, [%r8+204];
	fma.rn.f32 	%f96, %f82, %f95, %f79;
	ld.shared.f32 	%f97, [%r8+236];
	fma.rn.f32 	%f98, %f82, %f97, %f81;
	ld.shared.f32 	%f99, [%r9+1024];
	ld.shared.f32 	%f100, [%r8+16];
	fma.rn.f32 	%f101, %f99, %f100, %f84;
	ld.shared.f32 	%f102, [%r8+48];
	fma.rn.f32 	%f103, %f99, %f102, %f86;
	ld.shared.f32 	%f104, [%r8+80];
	fma.rn.f32 	%f105, %f99, %f104, %f88;
	ld.shared.f32 	%f106, [%r8+112];
	fma.rn.f32 	%f107, %f99, %f106, %f90;
	ld.shared.f32 	%f108, [%r8+144];
	fma.rn.f32 	%f109, %f99, %f108, %f92;
	ld.shared.f32 	%f110, [%r8+176];
	fma.rn.f32 	%f111, %f99, %f110, %f94;
	ld.shared.f32 	%f112, [%r8+208];
	fma.rn.f32 	%f113, %f99, %f112, %f96;
	ld.shared.f32 	%f114, [%r8+240];
	fma.rn.f32 	%f115, %f99, %f114, %f98;
	ld.shared.f32 	%f116, [%r9+1280];
	ld.shared.f32 	%f117, [%r8+20];
	fma.rn.f32 	%f118, %f116, %f117, %f101;
	ld.shared.f32 	%f119, [%r8+52];
	fma.rn.f32 	%f120, %f116, %f119, %f103;
	ld.shared.f32 	%f121, [%r8+84];
	fma.rn.f32 	%f122, %f116, %f121, %f105;
	ld.shared.f32 	%f123, [%r8+116];
	fma.rn.f32 	%f124, %f116, %f123, %f107;
	ld.shared.f32 	%f125, [%r8+148];
	fma.rn.f32 	%f126, %f116, %f125, %f109;
	ld.shared.f32 	%f127, [%r8+180];
	fma.rn.f32 	%f128, %f116, %f127, %f111;
	ld.shared.f32 	%f129, [%r8+212];
	fma.rn.f32 	%f130, %f116, %f129, %f113;
	ld.shared.f32 	%f131, [%r8+244];
	fma.rn.f32 	%f132, %f116, %f131, %f115;
	ld.shared.f32 	%f133, [%r9+1536];
	ld.shared.f32 	%f134, [%r8+24];
	fma.rn.f32 	%f135, %f133, %f134, %f118;
	ld.shared.f32 	%f136, [%r8+56];
	fma.rn.f32 	%f137, %f133, %f136, %f120;
	ld.shared.f32 	%f138, [%r8+88];
	fma.rn.f32 	%f139, %f133, %f138, %f122;
	ld.shared.f32 	%f140, [%r8+120];
	fma.rn.f32 	%f141, %f133, %f140, %f124;
	ld.shared.f32 	%f142, [%r8+152];
	fma.rn.f32 	%f143, %f133, %f142, %f126;
	ld.shared.f32 	%f144, [%r8+184];
	fma.rn.f32 	%f145, %f133, %f144, %f128;
	ld.shared.f32 	%f146, [%r8+216];
	fma.rn.f32 	%f147, %f133, %f146, %f130;
	ld.shared.f32 	%f148, [%r8+248];
	fma.rn.f32 	%f149, %f133, %f148, %f132;
	ld.shared.f32 	%f150, [%r9+1792];
	ld.shared.f32 	%f151, [%r8+28];
	fma.rn.f32 	%f198, %f150, %f151, %f135;
	ld.shared.f32 	%f152, [%r8+60];
	fma.rn.f32 	%f197, %f150, %f152, %f137;
	ld.shared.f32 	%f153, [%r8+92];
	fma.rn.f32 	%f196, %f150, %f153, %f139;
	ld.shared.f32 	%f154, [%r8+124];
	fma.rn.f32 	%f195, %f150, %f154, %f141;
	ld.shared.f32 	%f155, [%r8+156];
	fma.rn.f32 	%f194, %f150, %f155, %f143;
	ld.shared.f32 	%f156, [%r8+188];
	fma.rn.f32 	%f193, %f150, %f156, %f145;
	ld.shared.f32 	%f157, [%r8+220];
	fma.rn.f32 	%f192, %f150, %f157, %f147;
	ld.shared.f32 	%f158, [%r8+252];
	fma.rn.f32 	%f191, %f150, %f158, %f149;
	bar.sync 	0;
	add.s32 	%r42, %r42, 8;
	add.s64 	%rd62, %rd62, 32;
	add.s64 	%rd61, %rd61, %rd3;
	setp.lt.u32 	%p3, %r42, %r13;
	@%p3 bra 	$L__BB0_4;
$L__BB0_5:
	and.b32  	%r32, %r5, 120;
	mad.lo.s32 	%r33, %r12, %r3, %r4;
	cvt.u64.u32 	%rd27, %r33;
	cvta.to.global.u64 	%rd28, %rd10;
	mad.lo.s32 	%r34, %r32, %r12, %r2;
	cvt.s64.s32 	%rd29, %r34;
	add.s64 	%rd30, %rd29, %rd27;
	shl.b64 	%rd31, %rd30, 2;
	add.s64 	%rd32, %rd28, %rd31;
	ld.global.f32 	%f159, [%rd32];
	mul.f32 	%f160, %f26, %f159;
	fma.rn.f32 	%f161, %f25, %f198, %f160;
	st.global.f32 	[%rd32], %f161;
	add.s32 	%r35, %r34, %r12;
	cvt.s64.s32 	%rd33, %r35;
	add.s64 	%rd34, %rd33, %rd27;
	shl.b64 	%rd35, %rd34, 2;
	add.s64 	%rd36, %rd28, %rd35;
	ld.global.f32 	%f162, [%rd36];
	mul.f32 	%f163, %f26, %f162;
	fma.rn.f32 	%f164, %f25, %f197, %f163;
	st.global.f32 	[%rd36], %f164;
	add.s32 	%r36, %r35, %r12;
	cvt.s64.s32 	%rd37, %r36;
	add.s64 	%rd38, %rd37, %rd27;
	shl.b64 	%rd39, %rd38, 2;
	add.s64 	%rd40, %rd28, %rd39;
	ld.global.f32 	%f165, [%rd40];
	mul.f32 	%f166, %f26, %f165;
	fma.rn.f32 	%f167, %f25, %f196, %f166;
	st.global.f32 	[%rd40], %f167;
	add.s32 	%r37, %r36, %r12;
	cvt.s64.s32 	%rd41, %r37;
	add.s64 	%rd42, %rd41, %rd27;
	shl.b64 	%rd43, %rd42, 2;
	add.s64 	%rd44, %rd28, %rd43;
	ld.global.f32 	%f168, [%rd44];
	mul.f32 	%f169, %f26, %f168;
	fma.rn.f32 	%f170, %f25, %f195, %f169;
	st.global.f32 	[%rd44], %f170;
	add.s32 	%r38, %r37, %r12;
	cvt.s64.s32 	%rd45, %r38;
	add.s64 	%rd46, %rd45, %rd27;
	shl.b64 	%rd47, %rd46, 2;
	add.s64 	%rd48, %rd28, %rd47;
	ld.global.f32 	%f171, [%rd48];
	mul.f32 	%f172, %f26, %f171;
	fma.rn.f32 	%f173, %f25, %f194, %f172;
	st.global.f32 	[%rd48], %f173;
	add.s32 	%r39, %r38, %r12;
	cvt.s64.s32 	%rd49, %r39;
	add.s64 	%rd50, %rd49, %rd27;
	shl.b64 	%rd51, %rd50, 2;
	add.s64 	%rd52, %rd28, %rd51;
	ld.global.f32 	%f174, [%rd52];
	mul.f32 	%f175, %f26, %f174;
	fma.rn.f32 	%f176, %f25, %f193, %f175;
	st.global.f32 	[%rd52], %f176;
	add.s32 	%r40, %r39, %r12;
	cvt.s64.s32 	%rd53, %r40;
	add.s64 	%rd54, %rd53, %rd27;
	shl.b64 	%rd55, %rd54, 2;
	add.s64 	%rd56, %rd28, %rd55;
	ld.global.f32 	%f177, [%rd56];
	mul.f32 	%f178, %f26, %f177;
	fma.rn.f32 	%f179, %f25, %f192, %f178;
	st.global.f32 	[%rd56], %f179;
	add.s32 	%r41, %r40, %r12;
	cvt.s64.s32 	%rd57, %r41;
	add.s64 	%rd58, %rd57, %rd27;
	shl.b64 	%rd59, %rd58, 2;
	add.s64 	%rd60, %rd28, %rd59;
	ld.global.f32 	%f180, [%rd60];
	mul.f32 	%f181, %f26, %f180;
	fma.rn.f32 	%f182, %f25, %f191, %f181;
	st.global.f32 	[%rd60], %f182;
	ret;

}


// ===== COMPILED SASS (sm_100) =====

	.target	sm_100

	.elftype	@"ET_EXEC"


//--------------------- .note.nv.tkinfo           --------------------------
	.section	.note.nv.tkinfo,"",@"SHT_NOTE"
	.sectionflags	@"SHF_NOTE_NV_TKINFO"
	.tkinfo
        /*0018*/ 	.word	0x00000002
        /*0030*/ 	.string	""
        /*0030*/ 	.string	"ptxas"
        /*0030*/ 	.string	"Cuda compilation tools, release 13.0, V13.0.88"
        /*0030*/ 	.string	"Build cuda_13.0.r13.0/compiler.36424714_0"
        /*0030*/ 	.string	"-arch sm_100 -m 64 "



//--------------------- .note.nv.cuinfo           --------------------------
	.section	.note.nv.cuinfo,"",@"SHT_NOTE"
	.sectionflags	@"SHF_NOTE_NV_CUINFO"
        /*0018*/ 	.short	0x0002
        /*001a*/ 	.short	0x0064
        /*001c*/ 	.short	0x0082
	.zero		2


//--------------------- .nv.info                  --------------------------
	.section	.nv.info,"",@"SHT_CUDA_INFO"
	.align	4


	//----- nvinfo : EIATTR_REGCOUNT
	.align		4
        /*0000*/ 	.byte	0x04, 0x2f
        /*0002*/ 	.short	(.L_5 - .L_4)
	.align		4
.L_4:
        /*0004*/ 	.word	index@(_Z25matmul_smem_blocktiling1dILi64ELi64ELi8ELi8EEvPKfS1_Pfiiiff)
        /*0008*/ 	.word	0x00000030


	//----- nvinfo : EIATTR_FRAME_SIZE
	.align		4
.L_5:
        /*000c*/ 	.byte	0x04, 0x11
        /*000e*/ 	.short	(.L_7 - .L_6)
	.align		4
.L_6:
        /*0010*/ 	.word	index@(_Z25matmul_smem_blocktiling1dILi64ELi64ELi8ELi8EEvPKfS1_Pfiiiff)
        /*0014*/ 	.word	0x00000000


	//----- nvinfo : EIATTR_MIN_STACK_SIZE
	.align		4
.L_7:
        /*0018*/ 	.byte	0x04, 0x12
        /*001a*/ 	.short	(.L_9 - .L_8)
	.align		4
.L_8:
        /*001c*/ 	.word	index@(_Z25matmul_smem_blocktiling1dILi64ELi64ELi8ELi8EEvPKfS1_Pfiiiff)
        /*0020*/ 	.word	0x00000000
.L_9:


//--------------------- .nv.compat                --------------------------
	.section	.nv.compat,"",@"SHT_CUDA_COMPAT_INFO"
	.align	4
        /*0000*/ 	.byte	0x02, 0x09, 0x00, 0x00, 0x02, 0x02, 0x01, 0x00, 0x02, 0x05, 0x05, 0x00, 0x03, 0x07, 0x01, 0x01
        /*0010*/ 	.byte	0x02, 0x03, 0x00, 0x00, 0x02, 0x06, 0x01, 0x00, 0x04, 0x0b, 0x08, 0x00, 0x09, 0x00, 0x00, 0x00
        /*0020*/ 	.byte	0x00, 0x00, 0x00, 0x00


//--------------------- .nv.info._Z25matmul_smem_blocktiling1dILi64ELi64ELi8ELi8EEvPKfS1_Pfiiiff --------------------------
	.section	.nv.info._Z25matmul_smem_blocktiling1dILi64ELi64ELi8ELi8EEvPKfS1_Pfiiiff,"",@"SHT_CUDA_INFO"
	.sectionflags	@""
	.align	4


	//----- nvinfo : EIATTR_CUDA_API_VERSION
	.align		4
        /*0000*/ 	.byte	0x04, 0x37
        /*0002*/ 	.short	(.L_11 - .L_10)
.L_10:
        /*0004*/ 	.word	0x00000082


	//----- nvinfo : EIATTR_KPARAM_INFO
	.align		4
.L_11:
        /*0008*/ 	.byte	0x04, 0x17
        /*000a*/ 	.short	(.L_13 - .L_12)
.L_12:
        /*000c*/ 	.word	0x00000000
        /*0010*/ 	.short	0x0007
        /*0012*/ 	.short	0x0028
        /*0014*/ 	.byte	0x00, 0xf0, 0x11, 0x00


	//----- nvinfo : EIATTR_KPARAM_INFO
	.align		4
.L_13:
        /*0018*/ 	.byte	0x04, 0x17
        /*001a*/ 	.short	(.L_15 - .L_14)
.L_14:
        /*001c*/ 	.word	0x00000000
        /*0020*/ 	.short	0x0006
        /*0022*/ 	.short	0x0024
        /*0024*/ 	.byte	0x00, 0xf0, 0x11, 0x00


	//----- nvinfo : EIATTR_KPARAM_INFO
	.align		4
.L_15:
        /*0028*/ 	.byte	0x04, 0x17
        /*002a*/ 	.short	(.L_17 - .L_16)
.L_16:
        /*002c*/ 	.word	0x00000000
        /*0030*/ 	.short	0x0005
        /*0032*/ 	.short	0x0020
        /*0034*/ 	.byte	0x00, 0xf0, 0x11, 0x00


	//----- nvinfo : EIATTR_KPARAM_INFO
	.align		4
.L_17:
        /*0038*/ 	.byte	0x04, 0x17
        /*003a*/ 	.short	(.L_19 - .L_18)
.L_18:
        /*003c*/ 	.word	0x00000000
        /*0040*/ 	.short	0x0004
        /*0042*/ 	.short	0x001c
        /*0044*/ 	.byte	0x00, 0xf0, 0x11, 0x00


	//----- nvinfo : EIATTR_KPARAM_INFO
	.align		4
.L_19:
        /*0048*/ 	.byte	0x04, 0x17
        /*004a*/ 	.short	(.L_21 - .L_20)
.L_20:
        /*004c*/ 	.word	0x00000000
        /*0050*/ 	.short	0x0003
        /*0052*/ 	.short	0x0018
        /*0054*/ 	.byte	0x00, 0xf0, 0x11, 0x00


	//----- nvinfo : EIATTR_KPARAM_INFO
	.align		4
.L_21:
        /*0058*/ 	.byte	0x04, 0x17
        /*005a*/ 	.short	(.L_23 - .L_22)
.L_22:
        /*005c*/ 	.word	0x00000000
        /*0060*/ 	.short	0x0002
        /*0062*/ 	.short	0x0010
        /*0064*/ 	.byte	0x00, 0xf5, 0x21, 0x00


	//----- nvinfo : EIATTR_KPARAM_INFO
	.align		4
.L_23:
        /*0068*/ 	.byte	0x04, 0x17
        /*006a*/ 	.short	(.L_25 - .L_24)
.L_24:
        /*006c*/ 	.word	0x00000000
        /*0070*/ 	.short	0x0001
        /*0072*/ 	.short	0x0008
        /*0074*/ 	.byte	0x00, 0xf5, 0x21, 0x00


	//----- nvinfo : EIATTR_KPARAM_INFO
	.align		4
.L_25:
        /*0078*/ 	.byte	0x04, 0x17
        /*007a*/ 	.short	(.L_27 - .L_26)
.L_26:
        /*007c*/ 	.word	0x00000000
        /*0080*/ 	.short	0x0000
        /*0082*/ 	.short	0x0000
        /*0084*/ 	.byte	0x00, 0xf5, 0x21, 0x00


	//----- nvinfo : EIATTR_SPARSE_MMA_MASK
	.align		4
.L_27:
        /*0088*/ 	.byte	0x03, 0x50
        /*008a*/ 	.short	0x0000


	//----- nvinfo : EIATTR_MAXREG_COUNT
	.align		4
        /*008c*/ 	.byte	0x03, 0x1b
        /*008e*/ 	.short	0x00ff


	//----- nvinfo : EIATTR_NUM_BARRIERS
	.align		4
        /*0090*/ 	.byte	0x02, 0x4c
        /*0092*/ 	.byte	0x01
	.zero		1


	//----- nvinfo : EIATTR_EXTERNS
	.align		4
        /*0094*/ 	.byte	0x04, 0x0f
        /*0096*/ 	.short	(.L_29 - .L_28)


	//   ....[0]....
	.align		4
.L_28:
        /*0098*/ 	.word	index@(__assertfail)


	//----- nvinfo : EIATTR_MERCURY_ISA_VERSION
	.align		4
.L_29:
        /*009c*/ 	.byte	0x03, 0x5f
        /*009e*/ 	.short	0x0101


	//----- nvinfo : EIATTR_VRC_CTA_INIT_COUNT
	.align		4
        /*00a0*/ 	.byte	0x02, 0x4a
	.zero		1
	.zero		1


	//----- nvinfo : EIATTR_SYSCALL_OFFSETS
	.align		4
        /*00a4*/ 	.byte	0x04, 0x46
        /*00a6*/ 	.short	(.L_31 - .L_30)


	//   ....[0]....
.L_30:
        /*00a8*/ 	.word	0x000001a0


	//   ....[1]....
        /*00ac*/ 	.word	0x00000290


	//----- nvinfo : EIATTR_EXIT_INSTR_OFFSETS
	.align		4
.L_31:
        /*00b0*/ 	.byte	0x04, 0x1c
        /*00b2*/ 	.short	(.L_33 - .L_32)


	//   ....[0]....
.L_32:
        /*00b4*/ 	.word	0x000010b0


	//----- nvinfo : EIATTR_CBANK_PARAM_SIZE
	.align		4
.L_33:
        /*00b8*/ 	.byte	0x03, 0x19
        /*00ba*/ 	.short	0x002c


	//----- nvinfo : EIATTR_PARAM_CBANK
	.align		4
        /*00bc*/ 	.byte	0x04, 0x0a
        /*00be*/ 	.short	(.L_35 - .L_34)
	.align		4
.L_34:
        /*00c0*/ 	.word	index@(.nv.constant0._Z25matmul_smem_blocktiling1dILi64ELi64ELi8ELi8EEvPKfS1_Pfiiiff)
        /*00c4*/ 	.short	0x0380
        /*00c6*/ 	.short	0x002c


	//----- nvinfo : EIATTR_SW_WAR
	.align		4
.L_35:
        /*00c8*/ 	.byte	0x04, 0x36
        /*00ca*/ 	.short	(.L_37 - .L_36)
.L_36:
        /*00cc*/ 	.word	0x00000008
.L_37:


//--------------------- .nv.callgraph             --------------------------
	.section	.nv.callgraph,"",@"SHT_CUDA_CALLGRAPH"
	.align	4
	.sectionentsize	8
	.align		4
        /*0000*/ 	.word	0x00000000
	.align		4
        /*0004*/ 	.word	0xffffffff
	.align		4
        /*0008*/ 	.word	index@(_Z25matmul_smem_blocktiling1dILi64ELi64ELi8ELi8EEvPKfS1_Pfiiiff)
	.align		4
        /*000c*/ 	.word	index@(__assertfail)
	.align		4
        /*0010*/ 	.word	0x00000000
	.align		4
        /*0014*/ 	.word	0xfffffffe
	.align		4
        /*0018*/ 	.word	0x00000000
	.align		4
        /*001c*/ 	.word	0xfffffffd
	.align		4
        /*0020*/ 	.word	0x00000000
	.align		4
        /*0024*/ 	.word	0xfffffffc


//--------------------- .nv.constant4             --------------------------
	.section	.nv.constant4,"a",@progbits
	.align	8
	.align		8
.nv.constant4:
        /*0000*/ 	.dword	__assertfail
	.align		8
        /*0008*/ 	.dword	__unnamed_1
	.align		8
        /*0010*/ 	.dword	$str
	.align		8
        /*0018*/ 	.dword	$str$1
	.align		8
        /*0020*/ 	.dword	$str$2


//--------------------- .text._Z25matmul_smem_blocktiling1dILi64ELi64ELi8ELi8EEvPKfS1_Pfiiiff --------------------------
	.section	.text._Z25matmul_smem_blocktiling1dILi64ELi64ELi8ELi8EEvPKfS1_Pfiiiff,"ax",@progbits
	.align	128
        .global         _Z25matmul_smem_blocktiling1dILi64ELi64ELi8ELi8EEvPKfS1_Pfiiiff
        .type           _Z25matmul_smem_blocktiling1dILi64ELi64ELi8ELi8EEvPKfS1_Pfiiiff,@function
        .size           _Z25matmul_smem_blocktiling1dILi64ELi64ELi8ELi8EEvPKfS1_Pfiiiff,(.L_x_5 - _Z25matmul_smem_blocktiling1dILi64ELi64ELi8ELi8EEvPKfS1_Pfiiiff)
        .other          _Z25matmul_smem_blocktiling1dILi64ELi64ELi8ELi8EEvPKfS1_Pfiiiff,@"STO_CUDA_ENTRY STV_DEFAULT"
_Z25matmul_smem_blocktiling1dILi64ELi64ELi8ELi8EEvPKfS1_Pfiiiff:
.text._Z25matmul_smem_blocktiling1dILi64ELi64ELi8ELi8EEvPKfS1_Pfiiiff:
[----:B------:R-:W0:Y:S01]  /*0000*/  LDC R1, c[0x0][0x37c] ;  /* 0x0000df00ff017b82 */ /* 0x000e220000000800 */
[----:B------:R-:W1:Y:S01]  /*0010*/  S2R R2, SR_CTAID.X ;  /* 0x0000000000027919 */ /* 0x000e620000002500 */
[----:B------:R-:W2:Y:S06]  /*0020*/  LDCU UR4, c[0x0][0x360] ;  /* 0x00006c00ff0477ac */ /* 0x000eac0008000800 */
[----:B------:R-:W3:Y:S01]  /*0030*/  S2UR UR38, SR_CTAID.Y ;  /* 0x00000000002679c3 */ /* 0x000ee20000002600 */
[----:B------:R-:W4:Y:S01]  /*0040*/  S2R R18, SR_TID.X ;  /* 0x0000000000127919 */ /* 0x000f220000002100 */
[----:B------:R-:W0:Y:S01]  /*0050*/  LDCU.64 UR36, c[0x0][0x358] ;  /* 0x00006b00ff2477ac */ /* 0x000e220008000a00 */
[----:B--2---:R-:W-:-:S02]  /*0060*/  UISETP.NE.AND UP0, UPT, UR4, 0x200, UPT ;  /* 0x000002000400788c */ /* 0x004fc4000bf05270 */
[----:B---3--:R-:W-:Y:S01]  /*0070*/  USHF.L.U32 UR38, UR38, 0x6, URZ ;  /* 0x0000000626267899 */ /* 0x008fe200080006ff */
[----:B-1----:R-:W-:Y:S02]  /*0080*/  SHF.L.U32 R2, R2, 0x6, RZ ;  /* 0x0000000602027819 */ /* 0x002fe400000006ff */
[----:B----4-:R-:W-:-:S04]  /*0090*/  LOP3.LUT R30, R18, 0x3f, RZ, 0xc0, !PT ;  /* 0x0000003f121e7812 */ /* 0x010fc800078ec0ff */
[----:B------:R-:W-:Y:S05]  /*00a0*/  BRA.U !UP0, `(.L_x_0) ;  /* 0x00000001087c7547 */ /* 0x000fea000b800000 */
[----:B------:R-:W-:Y:S01]  /*00b0*/  MOV R16, 0x0 ;  /* 0x0000000000107802 */ /* 0x000fe20000000f00 */
[----:B------:R-:W1:Y:S01]  /*00c0*/  LDCU.64 UR4, c[0x4][0x10] ;  /* 0x01000200ff0477ac */ /* 0x000e620008000a00 */
[----:B------:R-:W-:Y:S02]  /*00d0*/  HFMA2 R12, -RZ, RZ, 0, 5.9604644775390625e-08 ;  /* 0x00000001ff0c7431 */ /* 0x000fe400000001ff */
[----:B------:R-:W-:Y:S01]  /*00e0*/  IMAD.MOV.U32 R8, RZ, RZ, 0x1f ;  /* 0x0000001fff087424 */ /* 0x000fe200078e00ff */
[----:B------:R2:W3:Y:S01]  /*00f0*/  LDC.64 R14, c[0x4][R16] ;  /* 0x01000000100e7b82 */ /* 0x0004e20000000a00 */
[----:B------:R-:W4:Y:S01]  /*0100*/  LDCU.64 UR6, c[0x4][0x18] ;  /* 0x01000300ff0677ac */ /* 0x000f220008000a00 */
[----:B------:R-:W-:Y:S01]  /*0110*/  MOV R13, RZ ;  /* 0x000000ff000d7202 */ /* 0x000fe20000000f00 */
[----:B------:R-:W5:Y:S01]  /*0120*/  LDCU.64 UR8, c[0x4][0x8] ;  /* 0x01000100ff0877ac */ /* 0x000f620008000a00 */
[----:B-1----:R-:W-:Y:S02]  /*0130*/  MOV R4, UR4 ;  /* 0x0000000400047c02 */ /* 0x002fe40008000f00 */
[----:B------:R-:W-:-:S02]  /*0140*/  MOV R5, UR5 ;  /* 0x0000000500057c02 */ /* 0x000fc40008000f00 */
[----:B----4-:R-:W-:Y:S02]  /*0150*/  MOV R6, UR6 ;  /* 0x0000000600067c02 */ /* 0x010fe40008000f00 */
[----:B------:R-:W-:Y:S02]  /*0160*/  MOV R7, UR7 ;  /* 0x0000000700077c02 */ /* 0x000fe40008000f00 */
[----:B-----5:R-:W-:Y:S02]  /*0170*/  MOV R10, UR8 ;  /* 0x00000008000a7c02 */ /* 0x020fe40008000f00 */
[----:B--2---:R-:W-:-:S07]  /*0180*/  MOV R11, UR9 ;  /* 0x00000009000b7c02 */ /* 0x004fce0008000f00 */
[----:B------:R-:W-:-:S07]  /*0190*/  LEPC R20, `(.L_x_1) ;  /* 0x000000001014794e */ /* 0x000fce0000000000 */
[----:B0--3--:R-:W-:Y:S05]  /*01a0*/  CALL.ABS.NOINC R14 ;  /* 0x000000000e007343 */ /* 0x009fea0003c00000 */
.L_x_1:
[----:B------:R-:W0:Y:S01]  /*01b0*/  LDC.64 R16, c[0x4][R16] ;  /* 0x0100000010107b82 */ /* 0x000e220000000a00 */
[----:B------:R-:W1:Y:S01]  /*01c0*/  LDCU.64 UR4, c[0x4][0x20] ;  /* 0x01000400ff0477ac */ /* 0x000e620008000a00 */
[----:B------:R-:W-:Y:S01]  /*01d0*/  HFMA2 R8, -RZ, RZ, 0, 1.9073486328125e-06 ;  /* 0x00000020ff087431 */ /* 0x000fe200000001ff */
[----:B------:R-:W-:Y:S01]  /*01e0*/  MOV R12, 0x1 ;  /* 0x00000001000c7802 */ /* 0x000fe20000000f00 */
[----:B------:R-:W-:Y:S01]  /*01f0*/  HFMA2 R13, -RZ, RZ, 0, 0 ;  /* 0x00000000ff0d7431 */ /* 0x000fe200000001ff */
[----:B------:R-:W2:Y:S01]  /*0200*/  LDCU.64 UR6, c[0x4][0x18] ;  /* 0x01000300ff0677ac */ /* 0x000ea20008000a00 */
[----:B------:R-:W3:Y:S01]  /*0210*/  LDCU.64 UR8, c[0x4][0x8] ;  /* 0x01000100ff0877ac */ /* 0x000ee20008000a00 */
[----:B-1----:R-:W-:Y:S02]  /*0220*/  MOV R4, UR4 ;  /* 0x0000000400047c02 */ /* 0x002fe40008000f00 */
[----:B------:R-:W-:Y:S02]  /*0230*/  MOV R5, UR5 ;  /* 0x0000000500057c02 */ /* 0x000fe40008000f00 */
[----:B--2---:R-:W-:-:S02]  /*0240*/  MOV R6, UR6 ;  /* 0x0000000600067c02 */ /* 0x004fc40008000f00 */
[----:B------:R-:W-:Y:S01]  /*0250*/  MOV R7, UR7 ;  /* 0x0000000700077c02 */ /* 0x000fe20008000f00 */
[----:B---3--:R-:W-:Y:S01]  /*0260*/  IMAD.U32 R10, RZ, RZ, UR8 ;  /* 0x00000008ff0a7e24 */ /* 0x008fe2000f8e00ff */
[----:B------:R-:W-:-:S07]  /*0270*/  MOV R11, UR9 ;  /* 0x00000009000b7c02 */ /* 0x000fce0008000f00 */
[----:B------:R-:W-:-:S07]  /*0280*/  LEPC R20, `(.L_x_0) ;  /* 0x000000001014794e */ /* 0x000fce0000000000 */
[----:B0-----:R-:W-:Y:S05]  /*0290*/  CALL.ABS.NOINC R16 ;  /* 0x0000000010007343 */ /* 0x001fea0003c00000 */
.L_x_0:
[----:B------:R-:W1:Y:S01]  /*02a0*/  LDC R0, c[0x0][0x3a0] ;  /* 0x0000e800ff007b82 */ /* 0x000e620000000800 */
[----:B------:R-:W-:Y:S01]  /*02b0*/  HFMA2 R43, -RZ, RZ, 0, 0 ;  /* 0x00000000ff2b7431 */ /* 0x000fe200000001ff */
[----:B------:R-:W-:Y:S02]  /*02c0*/  SHF.R.U32.HI R3, RZ, 0x3, R18 ;  /* 0x00000003ff037819 */ /* 0x000fe40000011612 */
[----:B------:R-:W-:Y:S02]  /*02d0*/  CS2R R20, SRZ ;  /* 0x0000000000147805 */ /* 0x000fe4000001ff00 */
[----:B------:R-:W-:Y:S02]  /*02e0*/  MOV R39, RZ ;  /* 0x000000ff00277202 */ /* 0x000fe40000000f00 */
[----:B------:R-:W-:Y:S01]  /*02f0*/  CS2R R22, SRZ ;  /* 0x0000000000167805 */ /* 0x000fe2000001ff00 */
[----:B------:R-:W-:Y:S01]  /*0300*/  IMAD.MOV.U32 R37, RZ, RZ, RZ ;  /* 0x000000ffff257224 */ /* 0x000fe200078e00ff */
[----:B------:R-:W-:-:S02]  /*0310*/  MOV R25, RZ ;  /* 0x000000ff00197202 */ /* 0x000fc40000000f00 */
[----:B-1----:R-:W-:-:S13]  /*0320*/  ISETP.NE.AND P0, PT, R0, RZ, PT ;  /* 0x000000ff0000720c */ /* 0x002fda0003f05270 */
[----:B------:R-:W-:Y:S05]  /*0330*/  @!P0 BRA `(.L_x_2) ;  /* 0x0000000800188947 */ /* 0x000fea0003800000 */
[----:B------:R-:W1:Y:S01]  /*0340*/  LDC R9, c[0x0][0x39c] ;  /* 0x0000e700ff097b82 */ /* 0x000e620000000800 */
[----:B------:R-:W2:Y:S01]  /*0350*/  S2R R10, SR_CgaCtaId ;  /* 0x00000000000a7919 */ /* 0x000ea20000008800 */
[C---:B------:R-:W-:Y:S01]  /*0360*/  LOP3.LUT R5, R18.reuse, 0x7, RZ, 0xc0, !PT ;  /* 0x0000000712057812 */ /* 0x040fe200078ec0ff */
[----:B------:R-:W3:Y:S01]  /*0370*/  LDCU.128 UR4, c[0x0][0x380] ;  /* 0x00007000ff0477ac */ /* 0x000ee20008000c00 */
[--C-:B------:R-:W-:Y:S02]  /*0380*/  SHF.R.U32.HI R4, RZ, 0x6, R18.reuse ;  /* 0x00000006ff047819 */ /* 0x100fe40000011612 */
[----:B------:R-:W-:Y:S01]  /*0390*/  MOV R8, 0x400 ;  /* 0x0000040000087802 */ /* 0x000fe20000000f00 */
[----:B------:R-:W-:Y:S01]  /*03a0*/  IMAD R3, R3, R0, R5 ;  /* 0x0000000003037224 */ /* 0x000fe200078e0205 */
[C---:B------:R-:W-:Y:S02]  /*03b0*/  LOP3.LUT R5, R18.reuse, 0x3c0, RZ, 0xc0, !PT ;  /* 0x000003c012057812 */ /* 0x040fe400078ec0ff */
[----:B------:R-:W-:Y:S01]  /*03c0*/  SHF.L.U32 R11, R18, 0x2, RZ ;  /* 0x00000002120b7819 */ /* 0x000fe200000006ff */
[----:B------:R-:W-:Y:S01]  /*03d0*/  IMAD.WIDE.U32 R6, R3, 0x4, RZ ;  /* 0x0000000403067825 */ /* 0x000fe200078e00ff */
[----:B------:R-:W-:-:S02]  /*03e0*/  LOP3.LUT R33, R5, 0x3f, R18, 0xf8, !PT ;  /* 0x0000003f05217812 */ /* 0x000fc400078ef812 */
[----:B------:R-:W-:Y:S01]  /*03f0*/  LOP3.LUT R31, R11, 0xf00, RZ, 0xc0, !PT ;  /* 0x00000f000b1f7812 */ /* 0x000fe200078ec0ff */
[----:B------:R-:W-:Y:S01]  /*0400*/  IMAD R3, R0, UR38, RZ ;  /* 0x0000002600037c24 */ /* 0x000fe2000f8e02ff */
[----:B------:R-:W-:Y:S02]  /*0410*/  MOV R29, RZ ;  /* 0x000000ff001d7202 */ /* 0x000fe40000000f00 */
[----:B------:R-:W-:Y:S01]  /*0420*/  MOV R39, RZ ;  /* 0x000000ff00277202 */ /* 0x000fe20000000f00 */
[----:B------:R-:W-:Y:S01]  /*0430*/  IMAD.WIDE.U32 R6, R3, 0x4, R6 ;  /* 0x0000000403067825 */ /* 0x000fe200078e0006 */
[----:B------:R-:W-:-:S03]  /*0440*/  IADD3 R3, PT, PT, R8, 0x800, RZ ;  /* 0x0000080008037810 */ /* 0x000fc60007ffe0ff */
[----:B-1----:R-:W-:Y:S01]  /*0450*/  IMAD R4, R4, R9, R30 ;  /* 0x0000000904047224 */ /* 0x002fe200078e021e */
[----:B---3--:R-:W-:Y:S02]  /*0460*/  IADD3 R28, P0, PT, R6, UR4, RZ ;  /* 0x00000004061c7c10 */ /* 0x008fe4000ff1e0ff */
[----:B------:R-:W-:Y:S01]  /*0470*/  SHF.L.U32 R32, R9, 0x3, RZ ;  /* 0x0000000309207819 */ /* 0x000fe200000006ff */
[----:B------:R-:W-:Y:S01]  /*0480*/  IMAD.WIDE.U32 R4, R4, 0x4, RZ ;  /* 0x0000000404047825 */ /* 0x000fe200078e00ff */
[----:B--2---:R-:W-:-:S03]  /*0490*/  LEA R3, R10, R3, 0x18 ;  /* 0x000000030a037211 */ /* 0x004fc600078ec0ff */
[----:B------:R-:W-:Y:S01]  /*04a0*/  IMAD.WIDE.U32 R4, R2, 0x4, R4 ;  /* 0x0000000402047825 */ /* 0x000fe200078e0004 */
[----:B------:R-:W-:Y:S02]  /*04b0*/  LEA R8, R10, R8, 0x18 ;  /* 0x000000080a087211 */ /* 0x000fe400078ec0ff */
[----:B------:R-:W-:Y:S01]  /*04c0*/  LEA R33, R33, R3, 0x2 ;  /* 0x0000000321217211 */ /* 0x000fe200078e10ff */
[----:B------:R-:W-:Y:S01]  /*04d0*/  IMAD R30, R30, 0x4, R3 ;  /* 0x000000041e1e7824 */ /* 0x000fe200078e0203 */
[----:B------:R-:W-:Y:S02]  /*04e0*/  IADD3 R40, P1, PT, R4, UR6, RZ ;  /* 0x0000000604287c10 */ /* 0x000fe4000ff3e0ff */
[C---:B------:R-:W-:Y:S02]  /*04f0*/  IADD3 R34, PT, PT, R8.reuse, R11, RZ ;  /* 0x0000000b08227210 */ /* 0x040fe40007ffe0ff */
[----:B------:R-:W-:Y:S02]  /*0500*/  IADD3 R31, PT, PT, R8, R31, RZ ;  /* 0x0000001f081f7210 */ /* 0x000fe40007ffe0ff */
[----:B------:R-:W-:-:S02]  /*0510*/  IADD3.X R3, PT, PT, R7, UR5, RZ, P0, !PT ;  /* 0x0000000507037c10 */ /* 0x000fc400087fe4ff */
[----:B------:R-:W-:-:S07]  /*0520*/  IADD3.X R41, PT, PT, R5, UR7, RZ, P1, !PT ;  /* 0x0000000705297c10 */ /* 0x000fce0008ffe4ff */
.L_x_3:
[----:B------:R-:W-:Y:S01]  /*0530*/  MOV R9, R3 ;  /* 0x0000000300097202 */ /* 0x000fe20000000f00 */
[----:B0-----:R-:W2:Y:S01]  /*0540*/  LDG.E R10, desc[UR36][R40.64] ;  /* 0x00000024280a7981 */ /* 0x001ea2000c1e1900 */
[----:B------:R-:W-:-:S05]  /*0550*/  MOV R8, R28 ;  /* 0x0000001c00087202 */ /* 0x000fca0000000f00 */
[----:B------:R-:W3:Y:S01]  /*0560*/  LDG.E R9, desc[UR36][R8.64] ;  /* 0x0000002408097981 */ /* 0x000ee2000c1e1900 */
[----:B------:R-:W-:Y:S05]  /*0570*/  WARPSYNC.ALL ;  /* 0x0000000000007948 */ /* 0x000fea0003800000 */
[----:B---3--:R-:W-:Y:S04]  /*0580*/  STS [R34], R9 ;  /* 0x0000000922007388 */ /* 0x008fe80000000800 */
[----:B--2---:R-:W-:Y:S01]  /*0590*/  STS [R33], R10 ;  /* 0x0000000a21007388 */ /* 0x004fe20000000800 */
[----:B------:R-:W-:Y:S06]  /*05a0*/  BAR.SYNC.DEFER_BLOCKING 0x0 ;  /* 0x0000000000007b1d */ /* 0x000fec0000010000 */
[----:B------:R-:W-:Y:S04]  /*05b0*/  LDS R27, [R30] ;  /* 0x000000001e1b7984 */ /* 0x000fe80000000800 */
[----:B------:R-:W0:Y:S04]  /*05c0*/  LDS.128 R4, [R31] ;  /* 0x000000001f047984 */ /* 0x000e280000000c00 */
[----:B------:R-:W1:Y:S04]  /*05d0*/  LDS R24, [R30+0x100] ;  /* 0x000100001e187984 */ /* 0x000e680000000800 */
[----:B------:R-:W2:Y:S04]  /*05e0*/  LDS.128 R12, [R31+0x20] ;  /* 0x000020001f0c7984 */ /* 0x000ea80000000c00 */
[----:B------:R-:W3:Y:S04]  /*05f0*/  LDS.128 R16, [R31+0x40] ;  /* 0x000040001f107984 */ /* 0x000ee80000000c00 */
[----:B------:R-:W4:Y:S04]  /*0600*/  LDS R35, [R30+0x200] ;  /* 0x000200001e237984 */ /* 0x000f280000000800 */
[----:B------:R-:W5:Y:S01]  /*0610*/  LDS R36, [R30+0x300] ;  /* 0x000300001e247984 */ /* 0x000f620000000800 */
[----:B0-----:R-:W-:-:S04]  /*0620*/  FFMA R11, R27, R4, R22 ;  /* 0x000000041b0b7223 */ /* 0x001fc80000000016 */
[----:B-1----:R-:W-:Y:S02]  /*0630*/  FFMA R4, R24, R5, R11 ;  /* 0x0000000518047223 */ /* 0x002fe4000000000b */
[----:B------:R-:W0:Y:S01]  /*0640*/  LDS.128 R8, [R31+0x80] ;  /* 0x000080001f087984 */ /* 0x000e220000000c00 */
[C---:B--2---:R-:W-:Y:S01]  /*0650*/  FFMA R12, R27.reuse, R12, R25 ;  /* 0x0000000c1b0c7223 */ /* 0x044fe20000000019 */
[----:B---3--:R-:W-:-:S03]  /*0660*/  FFMA R16, R27, R16, R37 ;  /* 0x000000101b107223 */ /* 0x008fc60000000025 */
[C---:B------:R-:W-:Y:S01]  /*0670*/  FFMA R13, R24.reuse, R13, R12 ;  /* 0x0000000d180d7223 */ /* 0x040fe2000000000c */
[C---:B----4-:R-:W-:Y:S01]  /*0680*/  FFMA R5, R35.reuse, R6, R4 ;  /* 0x0000000623057223 */ /* 0x050fe20000000004 */
[----:B------:R-:W-:Y:S02]  /*0690*/  FFMA R17, R24, R17, R16 ;  /* 0x0000001118117223 */ /* 0x000fe40000000010 */
[C---:B------:R-:W-:Y:S01]  /*06a0*/  FFMA R14, R35.reuse, R14, R13 ;  /* 0x0000000e230e7223 */ /* 0x040fe2000000000d */
[C---:B-----5:R-:W-:Y:S01]  /*06b0*/  FFMA R44, R36.reuse, R7, R5 ;  /* 0x00000007242c7223 */ /* 0x060fe20000000005 */
[----:B------:R-:W-:Y:S01]  /*06c0*/  FFMA R18, R35, R18, R17 ;  /* 0x0000001223127223 */ /* 0x000fe20000000011 */
[----:B------:R-:W1:Y:S01]  /*06d0*/  LDS.128 R4, [R31+0x60] ;  /* 0x000060001f047984 */ /* 0x000e620000000c00 */
[C---:B------:R-:W-:Y:S02]  /*06e0*/  FFMA R37, R36.reuse, R15, R14 ;  /* 0x0000000f24257223 */ /* 0x040fe4000000000e */
[----:B------:R-:W-:Y:S01]  /*06f0*/  FFMA R38, R36, R19, R18 ;  /* 0x0000001324267223 */ /* 0x000fe20000000012 */
[----:B------:R-:W2:Y:S04]  /*0700*/  LDS.128 R12, [R31+0xa0] ;  /* 0x0000a0001f0c7984 */ /* 0x000ea80000000c00 */
[----:B------:R-:W3:Y:S01]  /*0710*/  LDS.128 R16, [R31+0xc0] ;  /* 0x0000c0001f107984 */ /* 0x000ee20000000c00 */
[----:B0-----:R-:W-:-:S04]  /*0720*/  FFMA R8, R27, R8, R43 ;  /* 0x000000081b087223 */ /* 0x001fc8000000002b */
[----:B------:R-:W-:-:S04]  /*0730*/  FFMA R9, R24, R9, R8 ;  /* 0x0000000918097223 */ /* 0x000fc80000000008 */
[----:B------:R-:W-:Y:S01]  /*0740*/  FFMA R10, R35, R10, R9 ;  /* 0x0000000a230a7223 */ /* 0x000fe20000000009 */
[C---:B-1----:R-:W-:Y:S01]  /*0750*/  FFMA R23, R27.reuse, R4, R23 ;  /* 0x000000041b177223 */ /* 0x042fe20000000017 */
[----:B--2---:R-:W-:-:S03]  /*0760*/  FFMA R12, R27, R12, R21 ;  /* 0x0000000c1b0c7223 */ /* 0x004fc60000000015 */
[C---:B------:R-:W-:Y:S01]  /*0770*/  FFMA R4, R24.reuse, R5, R23 ;  /* 0x0000000518047223 */ /* 0x040fe20000000017 */
[----:B---3--:R-:W-:Y:S02]  /*0780*/  FFMA R9, R27, R16, R20 ;  /* 0x000000101b097223 */ /* 0x008fe40000000014 */
[----:B------:R-:W0:Y:S01]  /*0790*/  LDS.128 R20, [R31+0xe0] ;  /* 0x0000e0001f147984 */ /* 0x000e220000000c00 */
[----:B------:R-:W-:Y:S01]  /*07a0*/  FFMA R5, R35, R6, R4 ;  /* 0x0000000623057223 */ /* 0x000fe20000000004 */
[C---:B------:R-:W-:Y:S01]  /*07b0*/  FFMA R13, R24.reuse, R13, R12 ;  /* 0x0000000d180d7223 */ /* 0x040fe2000000000c */
[----:B------:R-:W-:-:S03]  /*07c0*/  FFMA R6, R24, R17, R9 ;  /* 0x0000001118067223 */ /* 0x000fc60000000009 */
[C---:B------:R-:W-:Y:S01]  /*07d0*/  FFMA R14, R35.reuse, R14, R13 ;  /* 0x0000000e230e7223 */ /* 0x040fe2000000000d */
[----:B------:R-:W-:Y:S01]  /*07e0*/  FFMA R6, R35, R18, R6 ;  /* 0x0000001223067223 */ /* 0x000fe20000000006 */
[----:B0-----:R-:W-:Y:S02]  /*07f0*/  FFMA R4, R27, R20, R39 ;  /* 0x000000141b047223 */ /* 0x001fe40000000027 */
[----:B------:R-:W-:Y:S02]  /*0800*/  LDS R20, [R30+0x500] ;  /* 0x000500001e147984 */ /* 0x000fe40000000800 */
[----:B------:R-:W-:Y:S02]  /*0810*/  FFMA R4, R24, R21, R4 ;  /* 0x0000001518047223 */ /* 0x000fe40000000004 */
[----:B------:R-:W-:Y:S04]  /*0820*/  LDS R21, [R30+0x400] ;  /* 0x000400001e157984 */ /* 0x000fe80000000800 */
[----:B------:R-:W0:Y:S01]  /*0830*/  LDS.128 R24, [R31+0x10] ;  /* 0x000010001f187984 */ /* 0x000e220000000c00 */
[----:B------:R-:W-:-:S03]  /*0840*/  FFMA R39, R35, R22, R4 ;  /* 0x0000001623277223 */ /* 0x000fc60000000004 */
[----:B------:R-:W1:Y:S01]  /*0850*/  LDS R35, [R30+0x600] ;  /* 0x000600001e237984 */ /* 0x000e620000000800 */
[C---:B------:R-:W-:Y:S01]  /*0860*/  FFMA R16, R36.reuse, R7, R5 ;  /* 0x0000000724107223 */ /* 0x040fe20000000005 */
[C---:B------:R-:W-:Y:S02]  /*0870*/  FFMA R42, R36.reuse, R19, R6 ;  /* 0x00000013242a7223 */ /* 0x040fe40000000006 */
[----:B------:R-:W2:Y:S01]  /*0880*/  LDS.128 R4, [R31+0x30] ;  /* 0x000030001f047984 */ /* 0x000ea20000000c00 */
[----:B------:R-:W-:-:S03]  /*0890*/  FFMA R45, R36, R11, R10 ;  /* 0x0000000b242d7223 */ /* 0x000fc6000000000a */
[----:B------:R-:W3:Y:S01]  /*08a0*/  LDS.128 R8, [R31+0x50] ;  /* 0x000050001f087984 */ /* 0x000ee20000000c00 */
[----:B------:R-:W-:Y:S01]  /*08b0*/  FFMA R43, R36, R15, R14 ;  /* 0x0000000f242b7223 */ /* 0x000fe2000000000e */
[----:B0-----:R-:W-:Y:S02]  /*08c0*/  FFMA R13, R21, R24, R44 ;  /* 0x00000018150d7223 */ /* 0x001fe4000000002c */
[----:B------:R-:W0:Y:S02]  /*08d0*/  LDS R24, [R30+0x700] ;  /* 0x000700001e187984 */ /* 0x000e240000000800 */
[----:B------:R-:W-:-:S04]  /*08e0*/  FFMA R12, R20, R25, R13 ;  /* 0x00000019140c7223 */ /* 0x000fc8000000000d */
[----:B-1----:R-:W-:Y:S02]  /*08f0*/  FFMA R17, R35, R26, R12 ;  /* 0x0000001a23117223 */ /* 0x002fe4000000000c */
[----:B------:R-:W1:Y:S01]  /*0900*/  LDS.128 R12, [R31+0x70] ;  /* 0x000070001f0c7984 */ /* 0x000e620000000c00 */
[----:B--2---:R-:W-:-:S04]  /*0910*/  FFMA R4, R21, R4, R37 ;  /* 0x0000000415047223 */ /* 0x004fc80000000025 */
[----:B------:R-:W-:Y:S01]  /*0920*/  FFMA R4, R20, R5, R4 ;  /* 0x0000000514047223 */ /* 0x000fe20000000004 */
[----:B---3--:R-:W-:-:S03]  /*0930*/  FFMA R5, R21, R8, R38 ;  /* 0x0000000815057223 */ /* 0x008fc60000000026 */
[----:B------:R-:W-:Y:S01]  /*0940*/  FFMA R6, R35, R6, R4 ;  /* 0x0000000623067223 */ /* 0x000fe20000000004 */
[----:B------:R-:W-:-:S04]  /*0950*/  FFMA R4, R20, R9, R5 ;  /* 0x0000000914047223 */ /* 0x000fc80000000005 */
[----:B------:R-:W-:Y:S01]  /*0960*/  FFMA R37, R35, R10, R4 ;  /* 0x0000000a23257223 */ /* 0x000fe20000000004 */
[C---:B0-----:R-:W-:Y:S01]  /*0970*/  FFMA R22, R24.reuse, R27, R17 ;  /* 0x0000001b18167223 */ /* 0x041fe20000000011 */
[----:B------:R-:W-:Y:S01]  /*0980*/  FFMA R25, R24, R7, R6 ;  /* 0x0000000718197223 */ /* 0x000fe20000000006 */
[----:B-1----:R-:W-:Y:S02]  /*0990*/  FFMA R5, R21, R12, R16 ;  /* 0x0000000c15057223 */ /* 0x002fe40000000010 */
[----:B------:R-:W0:Y:S02]  /*09a0*/  LDS.128 R16, [R31+0x90] ;  /* 0x000090001f107984 */ /* 0x000e240000000c00 */
[----:B------:R-:W-:Y:S02]  /*09b0*/  FFMA R8, R20, R13, R5 ;  /* 0x0000000d14087223 */ /* 0x000fe40000000005 */
[----:B------:R-:W1:Y:S01]  /*09c0*/  LDS.128 R4, [R31+0xb0] ;  /* 0x0000b0001f047984 */ /* 0x000e620000000c00 */
[----:B------:R-:W-:Y:S01]  /*09d0*/  FFMA R39, R36, R23, R39 ;  /* 0x0000001724277223 */ /* 0x000fe20000000027 */
[----:B------:R-:W-:Y:S01]  /*09e0*/  FFMA R23, R35, R14, R8 ;  /* 0x0000000e23177223 */ /* 0x000fe20000000008 */
[----:B------:R-:W-:-:S02]  /*09f0*/  FFMA R37, R24, R11, R37 ;  /* 0x0000000b18257223 */ /* 0x000fc40000000025 */
[----:B------:R-:W2:Y:S01]  /*0a00*/  LDS.128 R8, [R31+0xd0] ;  /* 0x0000d0001f087984 */ /* 0x000ea20000000c00 */
[----:B------:R-:W-:Y:S01]  /*0a10*/  FFMA R23, R24, R15, R23 ;  /* 0x0000000f18177223 */ /* 0x000fe20000000017 */
[----:B0-----:R-:W-:-:S04]  /*0a20*/  FFMA R45, R21, R16, R45 ;  /* 0x00000010152d7223 */ /* 0x001fc8000000002d */
[----:B------:R-:W-:Y:S01]  /*0a30*/  FFMA R12, R20, R17, R45 ;  /* 0x00000011140c7223 */ /* 0x000fe2000000002d */
[----:B-1----:R-:W-:-:S03]  /*0a40*/  FFMA R13, R21, R4, R43 ;  /* 0x00000004150d7223 */ /* 0x002fc6000000002b */
[----:B------:R-:W-:Y:S01]  /*0a50*/  FFMA R43, R35, R18, R12 ;  /* 0x00000012232b7223 */ /* 0x000fe2000000000c */
[C---:B------:R-:W-:Y:S02]  /*0a60*/  FFMA R4, R20.reuse, R5, R13 ;  /* 0x0000000514047223 */ /* 0x040fe4000000000d */
[----:B------:R-:W0:Y:S01]  /*0a70*/  LDS.128 R12, [R31+0xf0] ;  /* 0x0000f0001f0c7984 */ /* 0x000e220000000c00 */
[----:B------:R-:W-:Y:S01]  /*0a80*/  IADD3 R29, PT, PT, R29, 0x8, RZ ;  /* 0x000000081d1d7810 */ /* 0x000fe20007ffe0ff */
[----:B--2---:R-:W-:Y:S01]  /*0a90*/  FFMA R5, R21, R8, R42 ;  /* 0x0000000815057223 */ /* 0x004fe2000000002a */
[----:B------:R-:W-:Y:S02]  /*0aa0*/  BAR.SYNC.DEFER_BLOCKING 0x0 ;  /* 0x0000000000007b1d */ /* 0x000fe40000010000 */
[----:B------:R-:W-:Y:S01]  /*0ab0*/  ISETP.GE.U32.AND P0, PT, R29, R0, PT ;  /* 0x000000001d00720c */ /* 0x000fe20003f06070 */
[----:B------:R-:W-:Y:S01]  /*0ac0*/  FFMA R5, R20, R9, R5 ;  /* 0x0000000914057223 */ /* 0x000fe20000000005 */
[----:B------:R-:W-:Y:S01]  /*0ad0*/  IADD3 R28, P1, PT, R28, 0x20, RZ ;  /* 0x000000201c1c7810 */ /* 0x000fe20007f3e0ff */
[----:B------:R-:W-:-:S02]  /*0ae0*/  FFMA R4, R35, R6, R4 ;  /* 0x0000000623047223 */ /* 0x000fc40000000004 */
[----:B------:R-:W-:Y:S01]  /*0af0*/  FFMA R10, R35, R10, R5 ;  /* 0x0000000a230a7223 */ /* 0x000fe20000000005 */
[----:B------:R-:W-:-:S04]  /*0b00*/  IMAD.WIDE R40, R32, 0x4, R40 ;  /* 0x0000000420287825 */ /* 0x000fc800078e0228 */
[----:B------:R-:W-:Y:S01]  /*0b10*/  FFMA R43, R24, R19, R43 ;  /* 0x00000013182b7223 */ /* 0x000fe2000000002b */
[----:B------:R-:W-:Y:S02]  /*0b20*/  IMAD.X R3, RZ, RZ, R3, P1 ;  /* 0x000000ffff037224 */ /* 0x000fe400008e0603 */
[----:B0-----:R-:W-:-:S04]  /*0b30*/  FFMA R12, R21, R12, R39 ;  /* 0x0000000c150c7223 */ /* 0x001fc80000000027 */
[----:B------:R-:W-:-:S04]  /*0b40*/  FFMA R13, R20, R13, R12 ;  /* 0x0000000d140d7223 */ /* 0x000fc8000000000c */
[----:B------:R-:W-:Y:S01]  /*0b50*/  FFMA R14, R35, R14, R13 ;  /* 0x0000000e230e7223 */ /* 0x000fe2000000000d */
[C---:B------:R-:W-:Y:S01]  /*0b60*/  FFMA R21, R24.reuse, R7, R4 ;  /* 0x0000000718157223 */ /* 0x040fe20000000004 */
[C---:B------:R-:W-:Y:S02]  /*0b70*/  FFMA R20, R24.reuse, R11, R10 ;  /* 0x0000000b18147223 */ /* 0x040fe4000000000a */
[----:B------:R-:W-:Y:S01]  /*0b80*/  FFMA R39, R24, R15, R14 ;  /* 0x0000000f18277223 */ /* 0x000fe2000000000e */
[----:B------:R-:W-:Y:S06]  /*0b90*/  @!P0 BRA `(.L_x_3) ;  /* 0xfffffff800648947 */ /* 0x000fec000383ffff */
.L_x_2:
[----:B------:R-:W1:Y:S01]  /*0ba0*/  S2R R0, SR_TID.X ;  /* 0x0000000000007919 */ /* 0x000e620000002100 */
[----:B------:R-:W2:Y:S01]  /*0bb0*/  LDC R5, c[0x0][0x39c] ;  /* 0x0000e700ff057b82 */ /* 0x000ea20000000800 */
[----:B------:R-:W3:Y:S01]  /*0bc0*/  LDCU.64 UR4, c[0x0][0x390] ;  /* 0x00007200ff0477ac */ /* 0x000ee20008000a00 */
[----:B------:R-:W4:Y:S01]  /*0bd0*/  LDCU UR6, c[0x0][0x3a8] ;  /* 0x00007500ff0677ac */ /* 0x000f220008000800 */
[----:B------:R-:W5:Y:S01]  /*0be0*/  LDCU UR7, c[0x0][0x3a4] ;  /* 0x00007480ff0777ac */ /* 0x000f620008000800 */
[----:B-1----:R-:W-:Y:S02]  /*0bf0*/  SHF.R.U32.HI R4, RZ, 0x3, R0 ;  /* 0x00000003ff047819 */ /* 0x002fe40000011600 */
[----:B------:R-:W-:Y:S01]  /*0c00*/  LOP3.LUT R3, R0, 0x3f, RZ, 0xc0, !PT ;  /* 0x0000003f00037812 */ /* 0x000fe200078ec0ff */
[----:B--2---:R-:W-:Y:S01]  /*0c10*/  IMAD R0, R5, UR38, R2 ;  /* 0x0000002605007c24 */ /* 0x004fe2000f8e0202 */
[----:B------:R-:W-:-:S05]  /*0c20*/  LOP3.LUT R4, R4, 0x78, RZ, 0xc0, !PT ;  /* 0x0000007804047812 */ /* 0x000fca00078ec0ff */
[----:B------:R-:W-:-:S05]  /*0c30*/  IMAD R4, R4, R5, R3 ;  /* 0x0000000504047224 */ /* 0x000fca00078e0203 */
[----:B------:R-:W-:-:S04]  /*0c40*/  IADD3 R2, P0, PT, R0, R4, RZ ;  /* 0x0000000400027210 */ /* 0x000fc80007f1e0ff */
[----:B------:R-:W-:Y:S02]  /*0c50*/  LEA.HI.X.SX32 R3, R4, RZ, 0x1, P0 ;  /* 0x000000ff04037211 */ /* 0x000fe400000f0eff */
[----:B---3--:R-:W-:-:S04]  /*0c60*/  LEA R8, P0, R2, UR4, 0x2 ;  /* 0x0000000402087c11 */ /* 0x008fc8000f8010ff */
[----:B------:R-:W-:-:S05]  /*0c70*/  LEA.HI.X R9, R2, UR5, R3, 0x2, P0 ;  /* 0x0000000502097c11 */ /* 0x000fca00080f1403 */
[----:B0-----:R-:W4:Y:S01]  /*0c80*/  LDG.E R3, desc[UR36][R8.64] ;  /* 0x0000002408037981 */ /* 0x001f22000c1e1900 */
[----:B------:R-:W-:-:S04]  /*0c90*/  IADD3 R4, PT, PT, R4, R5, RZ ;  /* 0x0000000504047210 */ /* 0x000fc80007ffe0ff */
[----:B------:R-:W-:-:S04]  /*0ca0*/  IADD3 R6, P0, PT, R0, R4, RZ ;  /* 0x0000000400067210 */ /* 0x000fc80007f1e0ff */
[----:B------:R-:W-:Y:S02]  /*0cb0*/  LEA.HI.X.SX32 R11, R4, RZ, 0x1, P0 ;  /* 0x000000ff040b7211 */ /* 0x000fe400000f0eff */
[----:B------:R-:W-:Y:S01]  /*0cc0*/  LEA R2, P0, R6, UR4, 0x2 ;  /* 0x0000000406027c11 */ /* 0x000fe2000f8010ff */
[----:B----4-:R-:W-:-:S03]  /*0cd0*/  FMUL R7, R3, UR6 ;  /* 0x0000000603077c20 */ /* 0x010fc60008400000 */
[----:B------:R-:W-:Y:S01]  /*0ce0*/  LEA.HI.X R3, R6, UR5, R11, 0x2, P0 ;  /* 0x0000000506037c11 */ /* 0x000fe200080f140b */
[----:B-----5:R-:W-:-:S05]  /*0cf0*/  FFMA R11, R22, UR7, R7 ;  /* 0x00000007160b7c23 */ /* 0x020fca0008000007 */
[----:B------:R0:W-:Y:S04]  /*0d00*/  STG.E desc[UR36][R8.64], R11 ;  /* 0x0000000b08007986 */ /* 0x0001e8000c101924 */
[----:B------:R-:W2:Y:S01]  /*0d10*/  LDG.E R7, desc[UR36][R2.64] ;  /* 0x0000002402077981 */ /* 0x000ea2000c1e1900 */
[----:B------:R-:W-:-:S04]  /*0d20*/  IADD3 R10, PT, PT, R4, R5, RZ ;  /* 0x00000005040a7210 */ /* 0x000fc80007ffe0ff */
[----:B------:R-:W-:-:S04]  /*0d30*/  IADD3 R12, P0, PT, R0, R10, RZ ;  /* 0x0000000a000c7210 */ /* 0x000fc80007f1e0ff */
[----:B------:R-:W-:Y:S02]  /*0d40*/  LEA.HI.X.SX32 R13, R10, RZ, 0x1, P0 ;  /* 0x000000ff0a0d7211 */ /* 0x000fe400000f0eff */
[----:B------:R-:W-:Y:S01]  /*0d50*/  LEA R6, P0, R12, UR4, 0x2 ;  /* 0x000000040c067c11 */ /* 0x000fe2000f8010ff */
[----:B--2---:R-:W-:-:S03]  /*0d60*/  FMUL R4, R7, UR6 ;  /* 0x0000000607047c20 */ /* 0x004fc60008400000 */
[----:B------:R-:W-:Y:S01]  /*0d70*/  LEA.HI.X R7, R12, UR5, R13, 0x2, P0 ;  /* 0x000000050c077c11 */ /* 0x000fe200080f140d */
[----:B------:R-:W-:-:S05]  /*0d80*/  FFMA R25, R25, UR7, R4 ;  /* 0x0000000719197c23 */ /* 0x000fca0008000004 */
[----:B------:R1:W-:Y:S04]  /*0d90*/  STG.E desc[UR36][R2.64], R25 ;  /* 0x0000001902007986 */ /* 0x0003e8000c101924 */
[----:B------:R-:W2:Y:S01]  /*0da0*/  LDG.E R4, desc[UR36][R6.64] ;  /* 0x0000002406047981 */ /* 0x000ea2000c1e1900 */
[----:B------:R-:W-:-:S04]  /*0db0*/  IADD3 R10, PT, PT, R10, R5, RZ ;  /* 0x000000050a0a7210 */ /* 0x000fc80007ffe0ff */
[----:B0-----:R-:W-:-:S04]  /*0dc0*/  IADD3 R9, P0, PT, R0, R10, RZ ;  /* 0x0000000a00097210 */ /* 0x001fc80007f1e0ff */
[----:B------:R-:W-:Y:S02]  /*0dd0*/  LEA.HI.X.SX32 R12, R10, RZ, 0x1, P0 ;  /* 0x000000ff0a0c7211 */ /* 0x000fe400000f0eff */
[----:B------:R-:W-:-:S04]  /*0de0*/  LEA R8, P0, R9, UR4, 0x2 ;  /* 0x0000000409087c11 */ /* 0x000fc8000f8010ff */
[----:B------:R-:W-:Y:S01]  /*0df0*/  LEA.HI.X R9, R9, UR5, R12, 0x2, P0 ;  /* 0x0000000509097c11 */ /* 0x000fe200080f140c */
[----:B--2---:R-:W-:-:S04]  /*0e00*/  FMUL R4, R4, UR6 ;  /* 0x0000000604047c20 */ /* 0x004fc80008400000 */
[----:B------:R-:W-:-:S05]  /*0e10*/  FFMA R37, R37, UR7, R4 ;  /* 0x0000000725257c23 */ /* 0x000fca0008000004 */
[----:B------:R0:W-:Y:S04]  /*0e20*/  STG.E desc[UR36][R6.64], R37 ;  /* 0x0000002506007986 */ /* 0x0001e8000c101924 */
[----:B------:R-:W2:Y:S01]  /*0e30*/  LDG.E R4, desc[UR36][R8.64] ;  /* 0x0000002408047981 */ /* 0x000ea2000c1e1900 */
[----:B-1----:R-:W-:-:S04]  /*0e40*/  IADD3 R2, PT, PT, R10, R5, RZ ;  /* 0x000000050a027210 */ /* 0x002fc80007ffe0ff */
[----:B------:R-:W-:-:S04]  /*0e50*/  IADD3 R3, P0, PT, R0, R2, RZ ;  /* 0x0000000200037210 */ /* 0x000fc80007f1e0ff */
[----:B------:R-:W-:Y:S02]  /*0e60*/  LEA.HI.X.SX32 R12, R2, RZ, 0x1, P0 ;  /* 0x000000ff020c7211 */ /* 0x000fe400000f0eff */
[----:B------:R-:W-:-:S04]  /*0e70*/  LEA R10, P0, R3, UR4, 0x2 ;  /* 0x00000004030a7c11 */ /* 0x000fc8000f8010ff */
[----:B------:R-:W-:Y:S01]  /*0e80*/  LEA.HI.X R11, R3, UR5, R12, 0x2, P0 ;  /* 0x00000005030b7c11 */ /* 0x000fe200080f140c */
[----:B--2---:R-:W-:-:S04]  /*0e90*/  FMUL R4, R4, UR6 ;  /* 0x0000000604047c20 */ /* 0x004fc80008400000 */
        /* <DEDUP_REMOVED lines=10> */
[----:B------:R-:W-:Y:S04]  /*0f40*/  STG.E desc[UR36][R10.64], R43 ;  /* 0x0000002b0a007986 */ /* 0x000fe8000c101924 */
[----:B------:R-:W2:Y:S01]  /*0f50*/  LDG.E R3, desc[UR36][R6.64] ;  /* 0x0000002406037981 */ /* 0x000ea2000c1e1900 */
[----:B-1----:R-:W-:-:S04]  /*0f60*/  IADD3 R8, PT, PT, R4, R5, RZ ;  /* 0x0000000504087210 */ /* 0x002fc80007ffe0ff */
[----:B------:R-:W-:-:S04]  /*0f70*/  IADD3 R9, P0, PT, R0, R8, RZ ;  /* 0x0000000800097210 */ /* 0x000fc80007f1e0ff */
[----:B------:R-:W-:Y:S02]  /*0f80*/  LEA.HI.X.SX32 R12, R8, RZ, 0x1, P0 ;  /* 0x000000ff080c7211 */ /* 0x000fe400000f0eff */
[----:B------:R-:W-:Y:S01]  /*0f90*/  LEA R2, P0, R9, UR4, 0x2 ;  /* 0x0000000409027c11 */ /* 0x000fe2000f8010ff */
[----:B--2---:R-:W-:-:S03]  /*0fa0*/  FMUL R4, R3, UR6 ;  /* 0x0000000603047c20 */ /* 0x004fc60008400000 */
[----:B------:R-:W-:Y:S01]  /*0fb0*/  LEA.HI.X R3, R9, UR5, R12, 0x2, P0 ;  /* 0x0000000509037c11 */ /* 0x000fe200080f140c */
[----:B------:R-:W-:-:S05]  /*0fc0*/  FFMA R21, R21, UR7, R4 ;  /* 0x0000000715157c23 */ /* 0x000fca0008000004 */
[----:B------:R-:W-:Y:S04]  /*0fd0*/  STG.E desc[UR36][R6.64], R21 ;  /* 0x0000001506007986 */ /* 0x000fe8000c101924 */
[----:B------:R-:W2:Y:S01]  /*0fe0*/  LDG.E R9, desc[UR36][R2.64] ;  /* 0x0000002402097981 */ /* 0x000ea2000c1e1900 */
[----:B------:R-:W-:-:S04]  /*0ff0*/  IADD3 R5, PT, PT, R8, R5, RZ ;  /* 0x0000000508057210 */ /* 0x000fc80007ffe0ff */
[----:B------:R-:W-:-:S04]  /*1000*/  IADD3 R0, P0, PT, R0, R5, RZ ;  /* 0x0000000500007210 */ /* 0x000fc80007f1e0ff */
[----:B------:R-:W-:Y:S02]  /*1010*/  LEA.HI.X.SX32 R5, R5, RZ, 0x1, P0 ;  /* 0x000000ff05057211 */ /* 0x000fe400000f0eff */
[----:B------:R-:W-:-:S04]  /*1020*/  LEA R4, P0, R0, UR4, 0x2 ;  /* 0x0000000400047c11 */ /* 0x000fc8000f8010ff */
[----:B------:R-:W-:Y:S01]  /*1030*/  LEA.HI.X R5, R0, UR5, R5, 0x2, P0 ;  /* 0x0000000500057c11 */ /* 0x000fe200080f1405 */
[----:B--2---:R-:W-:-:S04]  /*1040*/  FMUL R9, R9, UR6 ;  /* 0x0000000609097c20 */ /* 0x004fc80008400000 */
[----:B------:R-:W-:-:S05]  /*1050*/  FFMA R9, R20, UR7, R9 ;  /* 0x0000000714097c23 */ /* 0x000fca0008000009 */
[----:B------:R-:W-:Y:S04]  /*1060*/  STG.E desc[UR36][R2.64], R9 ;  /* 0x0000000902007986 */ /* 0x000fe8000c101924 */
[----:B------:R-:W2:Y:S02]  /*1070*/  LDG.E R0, desc[UR36][R4.64] ;  /* 0x0000002404007981 */ /* 0x000ea4000c1e1900 */
[----:B--2---:R-:W-:-:S04]  /*1080*/  FMUL R0, R0, UR6 ;  /* 0x0000000600007c20 */ /* 0x004fc80008400000 */
[----:B------:R-:W-:-:S05]  /*1090*/  FFMA R39, R39, UR7, R0 ;  /* 0x0000000727277c23 */ /* 0x000fca0008000000 */
[----:B------:R-:W-:Y:S01]  /*10a0*/  STG.E desc[UR36][R4.64], R39 ;  /* 0x0000002704007986 */ /* 0x000fe2000c101924 */
[----:B------:R-:W-:Y:S05]  /*10b0*/  EXIT ;  /* 0x000000000000794d */ /* 0x000fea0003800000 */
.L_x_4:
[----:B------:R-:W-:-:S00]  /*10c0*/  BRA `(.L_x_4) ;  /* 0xfffffffc00fc7947 */ /* 0x000fc0000383ffff */
[----:B------:R-:W-:-:S00]  /*10d0*/  NOP ;  /* 0x0000000000007918 */ /* 0x000fc00000000000 */
        /* <DEDUP_REMOVED lines=10> */
.L_x_5:


//--------------------- .nv.global.init           --------------------------
	.section	.nv.global.init,"aw",@progbits
.nv.global.init:
	.type		$str$2,@object
	.size		$str$2,($str - $str$2)
$str$2:
        /*0000*/ 	.byte	0x42, 0x4e, 0x20, 0x2a, 0x20, 0x42, 0x4b, 0x20, 0x3d, 0x3d, 0x20, 0x62, 0x6c, 0x6f, 0x63, 0x6b
        /*0010*/ 	.byte	0x44, 0x69, 0x6d, 0x2e, 0x78, 0x00
	.type		$str,@object
	.size		$str,($str$1 - $str)
$str:
        /*0016*/ 	.byte	0x42, 0x4d, 0x20, 0x2a, 0x20, 0x42, 0x4b, 0x20, 0x3d, 0x3d, 0x20, 0x62, 0x6c, 0x6f, 0x63, 0x6b
        /*0026*/ 	.byte	0x44, 0x69, 0x6d, 0x2e, 0x78, 0x00
	.type		$str$1,@object
	.size		$str$1,(__unnamed_1 - $str$1)
$str$1:
        /*002c*/ 	.byte	0x2f, 0x74, 0x6d, 0x70, 0x2f, 0x73, 0x61, 0x73, 0x73, 0x5f, 0x63, 0x75, 0x5f, 0x63, 0x77, 0x34
        /*003c*/ 	.byte	0x70, 0x65, 0x70, 0x62, 0x6e, 0x2f, 0x6b, 0x2e, 0x63, 0x75, 0x00
	.type		__unnamed_1,@object
	.size		__unnamed_1,(.L_0 - __unnamed_1)
__unnamed_1:
        /*0047*/ 	.byte	0x76, 0x6f, 0x69, 0x64, 0x20, 0x6d, 0x61, 0x74, 0x6d, 0x75, 0x6c, 0x5f, 0x73, 0x6d, 0x65, 0x6d
        /* <DEDUP_REMOVED lines=8> */
        /*00d7*/ 	.byte	0x6e, 0x74, 0x20, 0x54, 0x4d, 0x20, 0x3d, 0x20, 0x38, 0x5d, 0x00
.L_0:


//--------------------- .nv.shared._Z25matmul_smem_blocktiling1dILi64ELi64ELi8ELi8EEvPKfS1_Pfiiiff --------------------------
	.section	.nv.shared._Z25matmul_smem_blocktiling1dILi64ELi64ELi8ELi8EEvPKfS1_Pfiiiff,"aw",@nobits
	.sectionflags	@""
	.align	4
.nv.shared._Z25matmul_smem_blocktiling1dILi64ELi64ELi8ELi8EEvPKfS1_Pfiiiff:
	.zero		5120


//--------------------- .nv.shared.reserved.0     --------------------------
	.section	.nv.shared.reserved.0,"aw",@nobits
	.weak		__nv_reservedSMEM_offset_0_alias
	.size		__nv_reservedSMEM_offset_0_alias, 0, 64
	.other		__nv_reservedSMEM_offset_0_alias,@"STO_CUDA_RESERVED_SHARED STV_DEFAULT"
__nv_reservedSMEM_offset_0_alias:
	.zero		0
	.zero		64


//--------------------- .nv.constant0._Z25matmul_smem_blocktiling1dILi64ELi64ELi8ELi8EEvPKfS1_Pfiiiff --------------------------
	.section	.nv.constant0._Z25matmul_smem_blocktiling1dILi64ELi64ELi8ELi8EEvPKfS1_Pfiiiff,"a",@progbits
	.sectionflags	@""
	.align	4
.nv.constant0._Z25matmul_smem_blocktiling1dILi64ELi64ELi8ELi8EEvPKfS1_Pfiiiff:
	.zero		940


//--------------------- SYMBOLS --------------------------

	.type		.nv.reservedSmem.offset0,@object
	.size		.nv.reservedSmem.offset0,0x4
	.type		.nv.reservedSmem.cap,@object
	.size		.nv.reservedSmem.cap,0x4
	.type		__assertfail,@function
